//
// Generated by NVIDIA NVVM Compiler
//
// Compiler Build ID: CL-36424714
// Cuda compilation tools, release 13.0, V13.0.88
// Based on NVVM 20.0.0
//

.version 9.0
.target sm_100
.address_size 64

	// .globl	_Z12vecAddKernelPfS_i
.global .align 4 .b8 __cudart_i2opi_f[24] = {65, 144, 67, 60, 153, 149, 98, 219, 192, 221, 52, 245, 209, 87, 39, 252, 41, 21, 68, 78, 110, 131, 249, 162};

.visible .entry _Z12vecAddKernelPfS_i(
	.param .u64 .ptr .align 1 _Z12vecAddKernelPfS_i_param_0,
	.param .u64 .ptr .align 1 _Z12vecAddKernelPfS_i_param_1,
	.param .u32 _Z12vecAddKernelPfS_i_param_2
)
{
	.local .align 4 .b8 	__local_depot0[28];
	.reg .b64 	%SP;
	.reg .b64 	%SPL;
	.reg .pred 	%p<9>;
	.reg .b32 	%r<44>;
	.reg .b32 	%f<28>;
	.reg .b64 	%rd<29>;
	.reg .b64 	%fd<3>;

	mov.u64 	%SPL, __local_depot0;
	ld.param.u64 	%rd10, [_Z12vecAddKernelPfS_i_param_0];
	ld.param.u64 	%rd9, [_Z12vecAddKernelPfS_i_param_1];
	cvta.to.global.u64 	%rd11, %rd10;
	add.u64 	%rd1, %SPL, 0;
	mov.u32 	%r16, %tid.x;
	mov.u32 	%r17, %ctaid.x;
	mov.u32 	%r18, %ntid.x;
	mad.lo.s32 	%r1, %r17, %r18, %r16;
	mul.wide.s32 	%rd13, %r1, 4;
	add.s64 	%rd14, %rd11, %rd13;
	ld.global.f32 	%f1, [%rd14];
	mul.f32 	%f7, %f1, 0f3F22F983;
	cvt.rni.s32.f32 	%r43, %f7;
	cvt.rn.f32.s32 	%f8, %r43;
	fma.rn.f32 	%f9, %f8, 0fBFC90FDA, %f1;
	fma.rn.f32 	%f10, %f8, 0fB3A22168, %f9;
	fma.rn.f32 	%f27, %f8, 0fA7C234C5, %f10;
	abs.f32 	%f3, %f1;
	setp.ltu.f32 	%p1, %f3, 0f47CE4780;
	@%p1 bra 	$L__BB0_8;
	setp.neu.f32 	%p2, %f3, 0f7F800000;
	@%p2 bra 	$L__BB0_3;
	mov.f32 	%f13, 0f00000000;
	mul.rn.f32 	%f27, %f1, %f13;
	mov.b32 	%r43, 0;
	bra.uni 	$L__BB0_8;
$L__BB0_3:
	mov.b32 	%r3, %f1;
	shl.b32 	%r20, %r3, 8;
	or.b32  	%r4, %r20, -2147483648;
	mov.b64 	%rd28, 0;
	mov.b32 	%r40, 0;
	mov.u64 	%rd26, __cudart_i2opi_f;
	mov.u64 	%rd27, %rd1;
$L__BB0_4:
	.pragma "nounroll";
	ld.global.nc.u32 	%r21, [%rd26];
	mad.wide.u32 	%rd17, %r21, %r4, %rd28;
	shr.u64 	%rd28, %rd17, 32;
	st.local.u32 	[%rd27], %rd17;
	add.s32 	%r40, %r40, 1;
	add.s64 	%rd27, %rd27, 4;
	add.s64 	%rd26, %rd26, 4;
	setp.ne.s32 	%p3, %r40, 6;
	@%p3 bra 	$L__BB0_4;
	shr.u32 	%r22, %r3, 23;
	st.local.u32 	[%rd1+24], %rd28;
	and.b32  	%r7, %r22, 31;
	and.b32  	%r23, %r22, 224;
	add.s32 	%r24, %r23, -128;
	shr.u32 	%r25, %r24, 5;
	mul.wide.u32 	%rd18, %r25, 4;
	sub.s64 	%rd8, %rd1, %rd18;
	ld.local.u32 	%r41, [%rd8+24];
	ld.local.u32 	%r42, [%rd8+20];
	setp.eq.s32 	%p4, %r7, 0;
	@%p4 bra 	$L__BB0_7;
	shf.l.wrap.b32 	%r41, %r42, %r41, %r7;
	ld.local.u32 	%r26, [%rd8+16];
	shf.l.wrap.b32 	%r42, %r26, %r42, %r7;
$L__BB0_7:
	shr.u32 	%r27, %r41, 30;
	shf.l.wrap.b32 	%r28, %r42, %r41, 2;
	shl.b32 	%r29, %r42, 2;
	shr.u32 	%r30, %r28, 31;
	add.s32 	%r31, %r30, %r27;
	neg.s32 	%r32, %r31;
	setp.lt.s32 	%p5, %r3, 0;
	selp.b32 	%r43, %r32, %r31, %p5;
	xor.b32  	%r33, %r28, %r3;
	shr.s32 	%r34, %r28, 31;
	xor.b32  	%r35, %r34, %r28;
	xor.b32  	%r36, %r34, %r29;
	cvt.u64.u32 	%rd19, %r35;
	shl.b64 	%rd20, %rd19, 32;
	cvt.u64.u32 	%rd21, %r36;
	or.b64  	%rd22, %rd20, %rd21;
	cvt.rn.f64.s64 	%fd1, %rd22;
	mul.f64 	%fd2, %fd1, 0d3BF921FB54442D19;
	cvt.rn.f32.f64 	%f11, %fd2;
	neg.f32 	%f12, %f11;
	setp.lt.s32 	%p6, %r33, 0;
	selp.f32 	%f27, %f12, %f11, %p6;
$L__BB0_8:
	cvta.to.global.u64 	%rd23, %rd9;
	mul.rn.f32 	%f14, %f27, %f27;
	and.b32  	%r38, %r43, 1;
	setp.eq.b32 	%p7, %r38, 1;
	selp.f32 	%f15, 0f3F800000, %f27, %p7;
	fma.rn.f32 	%f16, %f14, %f15, 0f00000000;
	fma.rn.f32 	%f17, %f14, 0f37CBAC00, 0fBAB607ED;
	selp.f32 	%f18, %f17, 0fB94D4153, %p7;
	selp.f32 	%f19, 0f3D2AAABB, 0f3C0885E4, %p7;
	fma.rn.f32 	%f20, %f18, %f14, %f19;
	selp.f32 	%f21, 0fBEFFFFFF, 0fBE2AAAA8, %p7;
	fma.rn.f32 	%f22, %f20, %f14, %f21;
	fma.rn.f32 	%f23, %f22, %f16, %f15;
	and.b32  	%r39, %r43, 2;
	setp.eq.s32 	%p8, %r39, 0;
	mov.f32 	%f24, 0f00000000;
	sub.f32 	%f25, %f24, %f23;
	selp.f32 	%f26, %f23, %f25, %p8;
	add.s64 	%rd25, %rd23, %rd13;
	st.global.f32 	[%rd25], %f26;
	ret;

}


// ===== COMPILED SASS (sm_100) =====

	.target	sm_100

	.elftype	@"ET_EXEC"


//--------------------- .note.nv.tkinfo           --------------------------
	.section	.note.nv.tkinfo,"",@"SHT_NOTE"
	.sectionflags	@"SHF_NOTE_NV_TKINFO"
	.tkinfo
        /*0018*/ 	.word	0x00000002
        /*0030*/ 	.string	""
        /*0030*/ 	.string	"ptxas"
        /*0030*/ 	.string	"Cuda compilation tools, release 13.0, V13.0.88"
        /*0030*/ 	.string	"Build cuda_13.0.r13.0/compiler.36424714_0"
        /*0030*/ 	.string	"-arch sm_100 -m 64 "



//--------------------- .note.nv.cuinfo           --------------------------
	.section	.note.nv.cuinfo,"",@"SHT_NOTE"
	.sectionflags	@"SHF_NOTE_NV_CUINFO"
        /*0018*/ 	.short	0x0002
        /*001a*/ 	.short	0x0064
        /*001c*/ 	.short	0x0082
	.zero		2


//--------------------- .nv.info                  --------------------------
	.section	.nv.info,"",@"SHT_CUDA_INFO"
	.align	4


	//----- nvinfo : EIATTR_REGCOUNT
	.align		4
        /*0000*/ 	.byte	0x04, 0x2f
        /*0002*/ 	.short	(.L_2 - .L_1)
	.align		4
.L_1:
        /*0004*/ 	.word	index@(_Z12vecAddKernelPfS_i)
        /*0008*/ 	.word	0x00000012


	//----- nvinfo : EIATTR_FRAME_SIZE
	.align		4
.L_2:
        /*000c*/ 	.byte	0x04, 0x11
        /*000e*/ 	.short	(.L_4 - .L_3)
	.align		4
.L_3:
        /*0010*/ 	.word	index@(_Z12vecAddKernelPfS_i)
        /*0014*/ 	.word	0x00000000


	//----- nvinfo : EIATTR_MIN_STACK_SIZE
	.align		4
.L_4:
        /*0018*/ 	.byte	0x04, 0x12
        /*001a*/ 	.short	(.L_6 - .L_5)
	.align		4
.L_5:
        /*001c*/ 	.word	index@(_Z12vecAddKernelPfS_i)
        /*0020*/ 	.word	0x00000000
.L_6:


//--------------------- .nv.compat                --------------------------
	.section	.nv.compat,"",@"SHT_CUDA_COMPAT_INFO"
	.align	4
        /*0000*/ 	.byte	0x02, 0x09, 0x00, 0x00, 0x02, 0x02, 0x01, 0x00, 0x02, 0x05, 0x05, 0x00, 0x03, 0x07, 0x01, 0x01
        /*0010*/ 	.byte	0x02, 0x03, 0x00, 0x00, 0x02, 0x06, 0x01, 0x00, 0x04, 0x0b, 0x08, 0x00, 0x01, 0x00, 0x00, 0x00
        /*0020*/ 	.byte	0x00, 0x00, 0x00, 0x00


//--------------------- .nv.info._Z12vecAddKernelPfS_i --------------------------
	.section	.nv.info._Z12vecAddKernelPfS_i,"",@"SHT_CUDA_INFO"
	.sectionflags	@""
	.align	4


	//----- nvinfo : EIATTR_CUDA_API_VERSION
	.align		4
        /*0000*/ 	.byte	0x04, 0x37
        /*0002*/ 	.short	(.L_8 - .L_7)
.L_7:
        /*0004*/ 	.word	0x00000082


	//----- nvinfo : EIATTR_KPARAM_INFO
	.align		4
.L_8:
        /*0008*/ 	.byte	0x04, 0x17
        /*000a*/ 	.short	(.L_10 - .L_9)
.L_9:
        /*000c*/ 	.word	0x00000000
        /*0010*/ 	.short	0x0002
        /*0012*/ 	.short	0x0010
        /*0014*/ 	.byte	0x00, 0xf0, 0x11, 0x00


	//----- nvinfo : EIATTR_KPARAM_INFO
	.align		4
.L_10:
        /*0018*/ 	.byte	0x04, 0x17
        /*001a*/ 	.short	(.L_12 - .L_11)
.L_11:
        /*001c*/ 	.word	0x00000000
        /*0020*/ 	.short	0x0001
        /*0022*/ 	.short	0x0008
        /*0024*/ 	.byte	0x00, 0xf5, 0x21, 0x00


	//----- nvinfo : EIATTR_KPARAM_INFO
	.align		4
.L_12:
        /*0028*/ 	.byte	0x04, 0x17
        /*002a*/ 	.short	(.L_14 - .L_13)
.L_13:
        /*002c*/ 	.word	0x00000000
        /*0030*/ 	.short	0x0000
        /*0032*/ 	.short	0x0000
        /*0034*/ 	.byte	0x00, 0xf5, 0x21, 0x00


	//----- nvinfo : EIATTR_SPARSE_MMA_MASK
	.align		4
.L_14:
        /*0038*/ 	.byte	0x03, 0x50
        /*003a*/ 	.short	0x0000


	//----- nvinfo : EIATTR_MAXREG_COUNT
	.align		4
        /*003c*/ 	.byte	0x03, 0x1b
        /*003e*/ 	.short	0x00ff


	//----- nvinfo : EIATTR_MERCURY_ISA_VERSION
	.align		4
        /*0040*/ 	.byte	0x03, 0x5f
        /*0042*/ 	.short	0x0101


	//----- nvinfo : EIATTR_VRC_CTA_INIT_COUNT
	.align		4
        /*0044*/ 	.byte	0x02, 0x4a
	.zero		1
	.zero		1


	//----- nvinfo : EIATTR_EXIT_INSTR_OFFSETS
	.align		4
        /*0048*/ 	.byte	0x04, 0x1c
        /*004a*/ 	.short	(.L_16 - .L_15)


	//   ....[0]....
.L_15:
        /*004c*/ 	.word	0x00000870


	//----- nvinfo : EIATTR_CRS_STACK_SIZE
	.align		4
.L_16:
        /*0050*/ 	.byte	0x04, 0x1e
        /*0052*/ 	.short	(.L_18 - .L_17)
.L_17:
        /*0054*/ 	.word	0x00000000


	//----- nvinfo : EIATTR_CBANK_PARAM_SIZE
	.align		4
.L_18:
        /*0058*/ 	.byte	0x03, 0x19
        /*005a*/ 	.short	0x0014


	//----- nvinfo : EIATTR_PARAM_CBANK
	.align		4
        /*005c*/ 	.byte	0x04, 0x0a
        /*005e*/ 	.short	(.L_20 - .L_19)
	.align		4
.L_19:
        /*0060*/ 	.word	index@(.nv.constant0._Z12vecAddKernelPfS_i)
        /*0064*/ 	.short	0x0380
        /*0066*/ 	.short	0x0014


	//----- nvinfo : EIATTR_SW_WAR
	.align		4
.L_20:
        /*0068*/ 	.byte	0x04, 0x36
        /*006a*/ 	.short	(.L_22 - .L_21)
.L_21:
        /*006c*/ 	.word	0x00000008
.L_22:


//--------------------- .nv.callgraph             --------------------------
	.section	.nv.callgraph,"",@"SHT_CUDA_CALLGRAPH"
	.align	4
	.sectionentsize	8
	.align		4
        /*0000*/ 	.word	0x00000000
	.align		4
        /*0004*/ 	.word	0xffffffff
	.align		4
        /*0008*/ 	.word	0x00000000
	.align		4
        /*000c*/ 	.word	0xfffffffe
	.align		4
        /*0010*/ 	.word	0x00000000
	.align		4
        /*0014*/ 	.word	0xfffffffd
	.align		4
        /*0018*/ 	.word	0x00000000
	.align		4
        /*001c*/ 	.word	0xfffffffc


//--------------------- .nv.constant4             --------------------------
	.section	.nv.constant4,"a",@progbits
	.align	8
	.align		8
.nv.constant4:
        /*0000*/ 	.dword	__cudart_i2opi_f


//--------------------- .text._Z12vecAddKernelPfS_i --------------------------
	.section	.text._Z12vecAddKernelPfS_i,"ax",@progbits
	.align	128
        .global         _Z12vecAddKernelPfS_i
        .type           _Z12vecAddKernelPfS_i,@function
        .size           _Z12vecAddKernelPfS_i,(.L_x_6 - _Z12vecAddKernelPfS_i)
        .other          _Z12vecAddKernelPfS_i,@"STO_CUDA_ENTRY STV_DEFAULT"
_Z12vecAddKernelPfS_i:
.text._Z12vecAddKernelPfS_i:
[----:B------:R-:W-:Y:S01]  /*0000*/  LDC R1, c[0x0][0x37c] ;  /* 0x0000df00ff017b82 */ /* 0x000fe20000000800 */
[----:B------:R-:W0:Y:S07]  /*0010*/  S2R R2, SR_TID.X ;  /* 0x0000000000027919 */ /* 0x000e2e0000002100 */
[----:B------:R-:W0:Y:S01]  /*0020*/  S2UR UR4, SR_CTAID.X ;  /* 0x00000000000479c3 */ /* 0x000e220000002500 */
[----:B------:R-:W1:Y:S07]  /*0030*/  LDCU.64 UR6, c[0x0][0x358] ;  /* 0x00006b00ff0677ac */ /* 0x000e6e0008000a00 */
[----:B------:R-:W0:Y:S08]  /*0040*/  LDC R3, c[0x0][0x360] ;  /* 0x0000d800ff037b82 */ /* 0x000e300000000800 */
[----:B------:R-:W2:Y:S01]  /*0050*/  LDC.64 R4, c[0x0][0x380] ;  /* 0x0000e000ff047b82 */ /* 0x000ea20000000a00 */
[----:B0-----:R-:W-:-:S04]  /*0060*/  IMAD R2, R3, UR4, R2 ;  /* 0x0000000403027c24 */ /* 0x001fc8000f8e0202 */
[----:B--2---:R-:W-:-:S05]  /*0070*/  IMAD.WIDE R4, R2, 0x4, R4 ;  /* 0x0000000402047825 */ /* 0x004fca00078e0204 */
[----:B-1----:R-:W2:Y:S01]  /*0080*/  LDG.E R0, desc[UR6][R4.64] ;  /* 0x0000000604007981 */ /* 0x002ea2000c1e1900 */
[----:B------:R-:W-:Y:S01]  /*0090*/  BSSY.RECONVERGENT B0, `(.L_x_0) ;  /* 0x0000069000007945 */ /* 0x000fe20003800200 */
[C---:B--2---:R-:W-:Y:S01]  /*00a0*/  FMUL R3, R0.reuse, 0.63661974668502807617 ;  /* 0x3f22f98300037820 */ /* 0x044fe20000400000 */
[----:B------:R-:W-:-:S05]  /*00b0*/  FSETP.GE.AND P0, PT, |R0|, 105615, PT ;  /* 0x47ce47800000780b */ /* 0x000fca0003f06200 */
[----:B------:R-:W0:Y:S02]  /*00c0*/  F2I.NTZ R3, R3 ;  /* 0x0000000300037305 */ /* 0x000e240000203100 */
[----:B0-----:R-:W-:-:S05]  /*00d0*/  I2FP.F32.S32 R7, R3 ;  /* 0x0000000300077245 */ /* 0x001fca0000201400 */
[----:B------:R-:W-:-:S04]  /*00e0*/  FFMA R6, R7, -1.5707962512969970703, R0 ;  /* 0xbfc90fda07067823 */ /* 0x000fc80000000000 */
[----:B------:R-:W-:-:S04]  /*00f0*/  FFMA R6, R7, -7.5497894158615963534e-08, R6 ;  /* 0xb3a2216807067823 */ /* 0x000fc80000000006 */
[----:B------:R-:W-:Y:S01]  /*0100*/  FFMA R6, R7, -5.3903029534742383927e-15, R6 ;  /* 0xa7c234c507067823 */ /* 0x000fe20000000006 */
[----:B------:R-:W-:Y:S06]  /*0110*/  @!P0 BRA `(.L_x_1) ;  /* 0x0000000400808947 */ /* 0x000fec0003800000 */
[----:B------:R-:W-:-:S13]  /*0120*/  FSETP.NEU.AND P0, PT, |R0|, +INF , PT ;  /* 0x7f8000000000780b */ /* 0x000fda0003f0d200 */
[----:B------:R-:W-:Y:S01]  /*0130*/  @!P0 FMUL R6, RZ, R0 ;  /* 0x00000000ff068220 */ /* 0x000fe20000400000 */
[----:B------:R-:W-:Y:S01]  /*0140*/  @!P0 IMAD.MOV.U32 R3, RZ, RZ, RZ ;  /* 0x000000ffff038224 */ /* 0x000fe200078e00ff */
[----:B------:R-:W-:Y:S06]  /*0150*/  @!P0 BRA `(.L_x_1) ;  /* 0x0000000400708947 */ /* 0x000fec0003800000 */
[----:B------:R-:W-:Y:S01]  /*0160*/  IMAD.SHL.U32 R3, R0, 0x100, RZ ;  /* 0x0000010000037824 */ /* 0x000fe200078e00ff */
[----:B------:R-:W0:Y:S01]  /*0170*/  LDCU.64 UR8, c[0x4][URZ] ;  /* 0x01000000ff0877ac */ /* 0x000e220008000a00 */
[----:B------:R-:W-:Y:S02]  /*0180*/  IMAD.MOV.U32 R11, RZ, RZ, RZ ;  /* 0x000000ffff0b7224 */ /* 0x000fe400078e00ff */
[----:B------:R-:W-:Y:S01]  /*0190*/  IMAD.MOV.U32 R8, RZ, RZ, RZ ;  /* 0x000000ffff087224 */ /* 0x000fe200078e00ff */
[----:B------:R-:W-:Y:S01]  /*01a0*/  LOP3.LUT R3, R3, 0x80000000, RZ, 0xfc, !PT ;  /* 0x8000000003037812 */ /* 0x000fe200078efcff */
[----:B------:R-:W-:Y:S01]  /*01b0*/  UMOV UR5, URZ ;  /* 0x000000ff00057c82 */ /* 0x000fe20008000000 */
[----:B------:R-:W-:-:S05]  /*01c0*/  UMOV UR4, URZ ;  /* 0x000000ff00047c82 */ /* 0x000fca0008000000 */
.L_x_2:
[----:B0-----:R-:W-:Y:S01]  /*01d0*/  IMAD.U32 R6, RZ, RZ, UR8 ;  /* 0x00000008ff067e24 */ /* 0x001fe2000f8e00ff */
[----:B------:R-:W-:-:S05]  /*01e0*/  MOV R7, UR9 ;  /* 0x0000000900077c02 */ /* 0x000fca0008000f00 */
[----:B------:R-:W2:Y:S01]  /*01f0*/  LDG.E.CONSTANT R4, desc[UR6][R6.64] ;  /* 0x0000000606047981 */ /* 0x000ea2000c1e9900 */
[----:B------:R-:W-:Y:S01]  /*0200*/  UIADD3 UR4, UPT, UPT, UR4, 0x1, URZ ;  /* 0x0000000104047890 */ /* 0x000fe2000fffe0ff */
[C---:B------:R-:W-:Y:S01]  /*0210*/  ISETP.EQ.AND P0, PT, R8.reuse, RZ, PT ;  /* 0x000000ff0800720c */ /* 0x040fe20003f02270 */
[----:B------:R-:W-:Y:S01]  /*0220*/  UIADD3 UR8, UP1, UPT, UR8, 0x4, URZ ;  /* 0x0000000408087890 */ /* 0x000fe2000ff3e0ff */
[C---:B------:R-:W-:Y:S01]  /*0230*/  ISETP.EQ.AND P1, PT, R8.reuse, 0x4, PT ;  /* 0x000000040800780c */ /* 0x040fe20003f22270 */
[----:B------:R-:W-:Y:S01]  /*0240*/  UISETP.NE.AND UP0, UPT, UR4, 0x6, UPT ;  /* 0x000000060400788c */ /* 0x000fe2000bf05270 */
[C---:B------:R-:W-:Y:S01]  /*0250*/  ISETP.EQ.AND P2, PT, R8.reuse, 0x8, PT ;  /* 0x000000080800780c */ /* 0x040fe20003f42270 */
[----:B------:R-:W-:Y:S01]  /*0260*/  UIADD3.X UR9, UPT, UPT, URZ, UR9, URZ, UP1, !UPT ;  /* 0x00000009ff097290 */ /* 0x000fe20008ffe4ff */
[C---:B------:R-:W-:Y:S02]  /*0270*/  ISETP.EQ.AND P3, PT, R8.reuse, 0xc, PT ;  /* 0x0000000c0800780c */ /* 0x040fe40003f62270 */
[----:B------:R-:W-:-:S02]  /*0280*/  ISETP.EQ.AND P4, PT, R8, 0x10, PT ;  /* 0x000000100800780c */ /* 0x000fc40003f82270 */
[C---:B------:R-:W-:Y:S01]  /*0290*/  ISETP.EQ.AND P5, PT, R8.reuse, 0x14, PT ;  /* 0x000000140800780c */ /* 0x040fe20003fa2270 */
[----:B------:R-:W-:Y:S02]  /*02a0*/  VIADD R8, R8, 0x4 ;  /* 0x0000000408087836 */ /* 0x000fe40000000000 */
[----:B--2---:R-:W-:-:S03]  /*02b0*/  IMAD.WIDE.U32 R4, R4, R3, RZ ;  /* 0x0000000304047225 */ /* 0x004fc600078e00ff */
[----:B------:R-:W-:-:S04]  /*02c0*/  IADD3 R4, P6, PT, R4, R11, RZ ;  /* 0x0000000b04047210 */ /* 0x000fc80007fde0ff */
[----:B------:R-:W-:Y:S01]  /*02d0*/  IADD3.X R11, PT, PT, R5, UR5, RZ, P6, !PT ;  /* 0x00000005050b7c10 */ /* 0x000fe2000b7fe4ff */
[--C-:B------:R-:W-:Y:S01]  /*02e0*/  @P0 IMAD.MOV.U32 R9, RZ, RZ, R4.reuse ;  /* 0x000000ffff090224 */ /* 0x100fe200078e0004 */
[----:B------:R-:W-:Y:S01]  /*02f0*/  @P4 MOV R14, R4 ;  /* 0x00000004000e4202 */ /* 0x000fe20000000f00 */
[--C-:B------:R-:W-:Y:S02]  /*0300*/  @P1 IMAD.MOV.U32 R10, RZ, RZ, R4.reuse ;  /* 0x000000ffff0a1224 */ /* 0x100fe400078e0004 */
[--C-:B------:R-:W-:Y:S02]  /*0310*/  @P2 IMAD.MOV.U32 R12, RZ, RZ, R4.reuse ;  /* 0x000000ffff0c2224 */ /* 0x100fe400078e0004 */
[--C-:B------:R-:W-:Y:S02]  /*0320*/  @P3 IMAD.MOV.U32 R13, RZ, RZ, R4.reuse ;  /* 0x000000ffff0d3224 */ /* 0x100fe400078e0004 */
[----:B------:R-:W-:Y:S01]  /*0330*/  @P5 IMAD.MOV.U32 R15, RZ, RZ, R4 ;  /* 0x000000ffff0f5224 */ /* 0x000fe200078e0004 */
[----:B------:R-:W-:Y:S06]  /*0340*/  BRA.U UP0, `(.L_x_2) ;  /* 0xfffffffd00a07547 */ /* 0x000fec000b83ffff */
[----:B------:R-:W-:Y:S01]  /*0350*/  SHF.R.U32.HI R3, RZ, 0x17, R0 ;  /* 0x00000017ff037819 */ /* 0x000fe20000011600 */
[----:B------:R-:W-:Y:S03]  /*0360*/  BSSY.RECONVERGENT B1, `(.L_x_3) ;  /* 0x0000029000017945 */ /* 0x000fe60003800200 */
[C---:B------:R-:W-:Y:S02]  /*0370*/  LOP3.LUT R4, R3.reuse, 0xe0, RZ, 0xc0, !PT ;  /* 0x000000e003047812 */ /* 0x040fe400078ec0ff */
[----:B------:R-:W-:-:S03]  /*0380*/  LOP3.LUT P6, RZ, R3, 0x1f, RZ, 0xc0, !PT ;  /* 0x0000001f03ff7812 */ /* 0x000fc600078cc0ff */
[----:B------:R-:W-:-:S05]  /*0390*/  VIADD R4, R4, 0xffffff80 ;  /* 0xffffff8004047836 */ /* 0x000fca0000000000 */
[----:B------:R-:W-:-:S05]  /*03a0*/  SHF.R.U32.HI R4, RZ, 0x5, R4 ;  /* 0x00000005ff047819 */ /* 0x000fca0000011604 */
[----:B------:R-:W-:-:S05]  /*03b0*/  IMAD.U32 R6, R4, -0x4, RZ ;  /* 0xfffffffc04067824 */ /* 0x000fca00078e00ff */
[C---:B------:R-:W-:Y:S02]  /*03c0*/  ISETP.EQ.AND P3, PT, R6.reuse, -0x18, PT ;  /* 0xffffffe80600780c */ /* 0x040fe40003f62270 */
[C---:B------:R-:W-:Y:S02]  /*03d0*/  ISETP.EQ.AND P4, PT, R6.reuse, -0x14, PT ;  /* 0xffffffec0600780c */ /* 0x040fe40003f82270 */
[C---:B------:R-:W-:Y:S02]  /*03e0*/  ISETP.EQ.AND P2, PT, R6.reuse, -0x10, PT ;  /* 0xfffffff00600780c */ /* 0x040fe40003f42270 */
[C---:B------:R-:W-:Y:S02]  /*03f0*/  ISETP.EQ.AND P1, PT, R6.reuse, -0xc, PT ;  /* 0xfffffff40600780c */ /* 0x040fe40003f22270 */
[C---:B------:R-:W-:Y:S02]  /*0400*/  ISETP.EQ.AND P0, PT, R6.reuse, -0x8, PT ;  /* 0xfffffff80600780c */ /* 0x040fe40003f02270 */
[----:B------:R-:W-:-:S03]  /*0410*/  ISETP.EQ.AND P5, PT, R6, RZ, PT ;  /* 0x000000ff0600720c */ /* 0x000fc60003fa2270 */
[----:B------:R-:W-:Y:S02]  /*0420*/  @P3 MOV R4, R9 ;  /* 0x0000000900043202 */ /* 0x000fe40000000f00 */
[C---:B------:R-:W-:Y:S01]  /*0430*/  ISETP.EQ.AND P3, PT, R6.reuse, -0x4, PT ;  /* 0xfffffffc0600780c */ /* 0x040fe20003f62270 */
[----:B------:R-:W-:Y:S02]  /*0440*/  @P4 IMAD.MOV.U32 R5, RZ, RZ, R9 ;  /* 0x000000ffff054224 */ /* 0x000fe400078e0009 */
[----:B------:R-:W-:Y:S01]  /*0450*/  @P4 IMAD.MOV.U32 R4, RZ, RZ, R10 ;  /* 0x000000ffff044224 */ /* 0x000fe200078e000a */
[----:B------:R-:W-:Y:S01]  /*0460*/  ISETP.EQ.AND P4, PT, R6, 0x4, PT ;  /* 0x000000040600780c */ /* 0x000fe20003f82270 */
[----:B------:R-:W-:Y:S02]  /*0470*/  @P2 IMAD.MOV.U32 R4, RZ, RZ, R12 ;  /* 0x000000ffff042224 */ /* 0x000fe400078e000c */
[----:B------:R-:W-:Y:S02]  /*0480*/  @P1 IMAD.MOV.U32 R4, RZ, RZ, R13 ;  /* 0x000000ffff041224 */ /* 0x000fe400078e000d */
[----:B------:R-:W-:-:S02]  /*0490*/  @P0 IMAD.MOV.U32 R4, RZ, RZ, R14 ;  /* 0x000000ffff040224 */ /* 0x000fc400078e000e */
[----:B------:R-:W-:Y:S01]  /*04a0*/  @P2 IMAD.MOV.U32 R5, RZ, RZ, R10 ;  /* 0x000000ffff052224 */ /* 0x000fe200078e000a */
[----:B------:R-:W-:Y:S01]  /*04b0*/  @P1 MOV R5, R12 ;  /* 0x0000000c00051202 */ /* 0x000fe20000000f00 */
[----:B------:R-:W-:Y:S01]  /*04c0*/  @P0 IMAD.MOV.U32 R5, RZ, RZ, R13 ;  /* 0x000000ffff050224 */ /* 0x000fe200078e000d */
[----:B------:R-:W-:Y:S01]  /*04d0*/  @P3 MOV R4, R15 ;  /* 0x0000000f00043202 */ /* 0x000fe20000000f00 */
[----:B------:R-:W-:Y:S02]  /*04e0*/  @P5 IMAD.MOV.U32 R4, RZ, RZ, R11 ;  /* 0x000000ffff045224 */ /* 0x000fe400078e000b */
[----:B------:R-:W-:Y:S02]  /*04f0*/  @P3 IMAD.MOV.U32 R5, RZ, RZ, R14 ;  /* 0x000000ffff053224 */ /* 0x000fe400078e000e */
[----:B------:R-:W-:Y:S02]  /*0500*/  @P5 IMAD.MOV.U32 R5, RZ, RZ, R15 ;  /* 0x000000ffff055224 */ /* 0x000fe400078e000f */
[----:B------:R-:W-:-:S02]  /*0510*/  @P4 IMAD.MOV.U32 R5, RZ, RZ, R11 ;  /* 0x000000ffff054224 */ /* 0x000fc400078e000b */
[----:B------:R-:W-:Y:S01]  /*0520*/  IMAD.MOV.U32 R8, RZ, RZ, R4 ;  /* 0x000000ffff087224 */ /* 0x000fe200078e0004 */
[----:B------:R-:W-:Y:S06]  /*0530*/  @!P6 BRA `(.L_x_4) ;  /* 0x00000000002ce947 */ /* 0x000fec0003800000 */
[----:B------:R-:W-:Y:S01]  /*0540*/  @P2 MOV R4, R9 ;  /* 0x0000000900042202 */ /* 0x000fe20000000f00 */
[----:B------:R-:W-:Y:S01]  /*0550*/  @P1 IMAD.MOV.U32 R4, RZ, RZ, R10 ;  /* 0x000000ffff041224 */ /* 0x000fe200078e000a */
[----:B------:R-:W-:Y:S01]  /*0560*/  LOP3.LUT R3, R3, 0x1f, RZ, 0xc0, !PT ;  /* 0x0000001f03037812 */ /* 0x000fe200078ec0ff */
[----:B------:R-:W-:Y:S01]  /*0570*/  @P0 IMAD.MOV.U32 R4, RZ, RZ, R12 ;  /* 0x000000ffff040224 */ /* 0x000fe200078e000c */
[----:B------:R-:W-:Y:S01]  /*0580*/  ISETP.EQ.AND P0, PT, R6, 0x8, PT ;  /* 0x000000080600780c */ /* 0x000fe20003f02270 */
[----:B------:R-:W-:Y:S01]  /*0590*/  @P3 IMAD.MOV.U32 R4, RZ, RZ, R13 ;  /* 0x000000ffff043224 */ /* 0x000fe200078e000d */
[----:B------:R-:W-:Y:S01]  /*05a0*/  SHF.L.W.U32.HI R8, R5, R3, R8 ;  /* 0x0000000305087219 */ /* 0x000fe20000010e08 */
[----:B------:R-:W-:Y:S01]  /*05b0*/  @P5 IMAD.MOV.U32 R4, RZ, RZ, R14 ;  /* 0x000000ffff045224 */ /* 0x000fe200078e000e */
[----:B------:R-:W-:-:S09]  /*05c0*/  @P4 MOV R4, R15 ;  /* 0x0000000f00044202 */ /* 0x000fd20000000f00 */
[----:B------:R-:W-:-:S05]  /*05d0*/  @P0 IMAD.MOV.U32 R4, RZ, RZ, R11 ;  /* 0x000000ffff040224 */ /* 0x000fca00078e000b */
[----:B------:R-:W-:-:S07]  /*05e0*/  SHF.L.W.U32.HI R5, R4, R3, R5 ;  /* 0x0000000304057219 */ /* 0x000fce0000010e05 */
.L_x_4:
[----:B------:R-:W-:Y:S05]  /*05f0*/  BSYNC.RECONVERGENT B1 ;  /* 0x0000000000017941 */ /* 0x000fea0003800200 */
.L_x_3:
[C---:B------:R-:W-:Y:S01]  /*0600*/  SHF.L.W.U32.HI R9, R5.reuse, 0x2, R8 ;  /* 0x0000000205097819 */ /* 0x040fe20000010e08 */
[----:B------:R-:W-:Y:S01]  /*0610*/  IMAD.SHL.U32 R5, R5, 0x4, RZ ;  /* 0x0000000405057824 */ /* 0x000fe200078e00ff */
[----:B------:R-:W-:Y:S01]  /*0620*/  UMOV UR4, 0x54442d19 ;  /* 0x54442d1900047882 */ /* 0x000fe20000000000 */
[----:B------:R-:W-:Y:S01]  /*0630*/  UMOV UR5, 0x3bf921fb ;  /* 0x3bf921fb00057882 */ /* 0x000fe20000000000 */
[----:B------:R-:W-:Y:S02]  /*0640*/  SHF.R.S32.HI R4, RZ, 0x1f, R9 ;  /* 0x0000001fff047819 */ /* 0x000fe40000011409 */
[----:B------:R-:W-:Y:S02]  /*0650*/  ISETP.GE.AND P0, PT, R0, RZ, PT ;  /* 0x000000ff0000720c */ /* 0x000fe40003f06270 */
[C---:B------:R-:W-:Y:S02]  /*0660*/  LOP3.LUT R6, R4.reuse, R5, RZ, 0x3c, !PT ;  /* 0x0000000504067212 */ /* 0x040fe400078e3cff */
[----:B------:R-:W-:-:S02]  /*0670*/  LOP3.LUT R7, R4, R9, RZ, 0x3c, !PT ;  /* 0x0000000904077212 */ /* 0x000fc400078e3cff */
[----:B------:R-:W-:Y:S02]  /*0680*/  SHF.R.U32.HI R3, RZ, 0x1e, R8 ;  /* 0x0000001eff037819 */ /* 0x000fe40000011608 */
[----:B------:R-:W0:Y:S01]  /*0690*/  I2F.F64.S64 R4, R6 ;  /* 0x0000000600047312 */ /* 0x000e220000301c00 */
[C---:B------:R-:W-:Y:S02]  /*06a0*/  LOP3.LUT R0, R9.reuse, R0, RZ, 0x3c, !PT ;  /* 0x0000000009007212 */ /* 0x040fe400078e3cff */
[----:B------:R-:W-:Y:S02]  /*06b0*/  LEA.HI R3, R9, R3, RZ, 0x1 ;  /* 0x0000000309037211 */ /* 0x000fe400078f08ff */
[----:B------:R-:W-:-:S03]  /*06c0*/  ISETP.GE.AND P1, PT, R0, RZ, PT ;  /* 0x000000ff0000720c */ /* 0x000fc60003f26270 */
[----:B------:R-:W-:-:S04]  /*06d0*/  IMAD.MOV R0, RZ, RZ, -R3 ;  /* 0x000000ffff007224 */ /* 0x000fc800078e0a03 */
[----:B------:R-:W-:Y:S01]  /*06e0*/  @!P0 IMAD.MOV.U32 R3, RZ, RZ, R0 ;  /* 0x000000ffff038224 */ /* 0x000fe200078e0000 */
[----:B0-----:R-:W-:-:S10]  /*06f0*/  DMUL R4, R4, UR4 ;  /* 0x0000000404047c28 */ /* 0x001fd40008000000 */
[----:B------:R-:W0:Y:S02]  /*0700*/  F2F.F32.F64 R4, R4 ;  /* 0x0000000400047310 */ /* 0x000e240000301000 */
[----:B0-----:R-:W-:-:S07]  /*0710*/  FSEL R6, -R4, R4, !P1 ;  /* 0x0000000404067208 */ /* 0x001fce0004800100 */
.L_x_1:
[----:B------:R-:W-:Y:S05]  /*0720*/  BSYNC.RECONVERGENT B0 ;  /* 0x0000000000007941 */ /* 0x000fea0003800200 */
.L_x_0:
[----:B------:R-:W-:Y:S01]  /*0730*/  MOV R0, 0x37cbac00 ;  /* 0x37cbac0000007802 */ /* 0x000fe20000000f00 */
[----:B------:R-:W-:Y:S01]  /*0740*/  FMUL R7, R6, R6 ;  /* 0x0000000606077220 */ /* 0x000fe20000400000 */
[----:B------:R-:W-:Y:S01]  /*0750*/  LOP3.LUT R8, R3, 0x1, RZ, 0xc0, !PT ;  /* 0x0000000103087812 */ /* 0x000fe200078ec0ff */
[----:B------:R-:W0:Y:S01]  /*0760*/  LDC.64 R4, c[0x0][0x388] ;  /* 0x0000e200ff047b82 */ /* 0x000e220000000a00 */
[----:B------:R-:W-:Y:S02]  /*0770*/  IMAD.MOV.U32 R9, RZ, RZ, 0x3effffff ;  /* 0x3effffffff097424 */ /* 0x000fe400078e00ff */
[----:B------:R-:W-:Y:S01]  /*0780*/  FFMA R0, R7, R0, -0.0013887860113754868507 ;  /* 0xbab607ed07007423 */ /* 0x000fe20000000000 */
[----:B------:R-:W-:Y:S01]  /*0790*/  ISETP.NE.U32.AND P0, PT, R8, 0x1, PT ;  /* 0x000000010800780c */ /* 0x000fe20003f05070 */
[----:B------:R-:W-:Y:S01]  /*07a0*/  IMAD.MOV.U32 R8, RZ, RZ, 0x3d2aaabb ;  /* 0x3d2aaabbff087424 */ /* 0x000fe200078e00ff */
[----:B------:R-:W-:Y:S02]  /*07b0*/  LOP3.LUT P1, RZ, R3, 0x2, RZ, 0xc0, !PT ;  /* 0x0000000203ff7812 */ /* 0x000fe4000782c0ff */
[----:B------:R-:W-:-:S02]  /*07c0*/  FSEL R0, R0, -0.00019574658654164522886, !P0 ;  /* 0xb94d415300007808 */ /* 0x000fc40004000000 */
[----:B------:R-:W-:Y:S02]  /*07d0*/  FSEL R8, R8, 0.0083327032625675201416, !P0 ;  /* 0x3c0885e408087808 */ /* 0x000fe40004000000 */
[----:B------:R-:W-:-:S03]  /*07e0*/  FSEL R3, -R9, -0.16666662693023681641, !P0 ;  /* 0xbe2aaaa809037808 */ /* 0x000fc60004000100 */
[----:B------:R-:W-:Y:S01]  /*07f0*/  FFMA R8, R7, R0, R8 ;  /* 0x0000000007087223 */ /* 0x000fe20000000008 */
[----:B------:R-:W-:-:S03]  /*0800*/  FSEL R0, R6, 1, P0 ;  /* 0x3f80000006007808 */ /* 0x000fc60000000000 */
[C---:B------:R-:W-:Y:S02]  /*0810*/  FFMA R3, R7.reuse, R8, R3 ;  /* 0x0000000807037223 */ /* 0x040fe40000000003 */
[----:B------:R-:W-:-:S04]  /*0820*/  FFMA R7, R7, R0, RZ ;  /* 0x0000000007077223 */ /* 0x000fc800000000ff */
[----:B------:R-:W-:Y:S01]  /*0830*/  FFMA R3, R7, R3, R0 ;  /* 0x0000000307037223 */ /* 0x000fe20000000000 */
[----:B0-----:R-:W-:-:S04]  /*0840*/  IMAD.WIDE R4, R2, 0x4, R4 ;  /* 0x0000000402047825 */ /* 0x001fc800078e0204 */
[----:B------:R-:W-:-:S05]  /*0850*/  @P1 FADD R3, RZ, -R3 ;  /* 0x80000003ff031221 */ /* 0x000fca0000000000 */
[----:B------:R-:W-:Y:S01]  /*0860*/  STG.E desc[UR6][R4.64], R3 ;  /* 0x0000000304007986 */ /* 0x000fe2000c101906 */
[----:B------:R-:W-:Y:S05]  /*0870*/  EXIT ;  /* 0x000000000000794d */ /* 0x000fea0003800000 */
.L_x_5:
[----:B------:R-:W-:-:S00]  /*0880*/  BRA `(.L_x_5) ;  /* 0xfffffffc00fc7947 */ /* 0x000fc0000383ffff */
[----:B------:R-:W-:-:S00]  /*0890*/  NOP ;  /* 0x0000000000007918 */ /* 0x000fc00000000000 */
        /* <DEDUP_REMOVED lines=14> */
.L_x_6:


//--------------------- .nv.global.init           --------------------------
	.section	.nv.global.init,"aw",@progbits
	.align	4
.nv.global.init:
	.type		__cudart_i2opi_f,@object
	.size		__cudart_i2opi_f,(.L_0 - __cudart_i2opi_f)
__cudart_i2opi_f:
        /*0000*/ 	.byte	0x41, 0x90, 0x43, 0x3c, 0x99, 0x95, 0x62, 0xdb, 0xc0, 0xdd, 0x34, 0xf5, 0xd1, 0x57, 0x27, 0xfc
        /*0010*/ 	.byte	0x29, 0x15, 0x44, 0x4e, 0x6e, 0x83, 0xf9, 0xa2
.L_0:


//--------------------- .nv.shared.reserved.0     --------------------------
	.section	.nv.shared.reserved.0,"aw",@nobits
	.weak		__nv_reservedSMEM_offset_0_alias
	.size		__nv_reservedSMEM_offset_0_alias, 0, 64
	.other		__nv_reservedSMEM_offset_0_alias,@"STO_CUDA_RESERVED_SHARED STV_DEFAULT"
__nv_reservedSMEM_offset_0_alias:
	.zero		0
	.zero		64


//--------------------- .nv.constant0._Z12vecAddKernelPfS_i --------------------------
	.section	.nv.constant0._Z12vecAddKernelPfS_i,"a",@progbits
	.sectionflags	@""
	.align	4
.nv.constant0._Z12vecAddKernelPfS_i:
	.zero		916


//--------------------- SYMBOLS --------------------------

	.type		.nv.reservedSmem.offset0,@object
	.size		.nv.reservedSmem.offset0,0x4
